//
// Generated by NVIDIA NVVM Compiler
//
// Compiler Build ID: CL-36424714
// Cuda compilation tools, release 13.0, V13.0.88
// Based on NVVM 20.0.0
//

.version 9.0
.target sm_100
.address_size 64

	// .globl	_Z14hello_from_gpuv
.extern .func  (.param .b32 func_retval0) vprintf
(
	.param .b64 vprintf_param_0,
	.param .b64 vprintf_param_1
)
;
.global .align 1 .b8 $str[56] = {116, 104, 105, 115, 32, 105, 115, 32, 102, 114, 111, 109, 32, 103, 112, 117, 32, 97, 110, 100, 32, 116, 104, 101, 32, 98, 108, 111, 99, 107, 32, 105, 115, 32, 37, 100, 44, 32, 116, 104, 101, 32, 116, 104, 114, 101, 97, 100, 32, 105, 115, 32, 37, 100, 10};

.visible .entry _Z14hello_from_gpuv()
{
	.local .align 8 .b8 	__local_depot0[8];
	.reg .b64 	%SP;
	.reg .b64 	%SPL;
	.reg .b32 	%r<5>;
	.reg .b64 	%rd<5>;

	mov.u64 	%SPL, __local_depot0;
	cvta.local.u64 	%SP, %SPL;
	add.u64 	%rd1, %SP, 0;
	add.u64 	%rd2, %SPL, 0;
	mov.u32 	%r1, %ctaid.x;
	mov.u32 	%r2, %tid.x;
	st.local.v2.u32 	[%rd2], {%r1, %r2};
	mov.u64 	%rd3, $str;
	cvta.global.u64 	%rd4, %rd3;
	{ // callseq 0, 0
	.param .b64 param0;
	st.param.b64 	[param0], %rd4;
	.param .b64 param1;
	st.param.b64 	[param1], %rd1;
	.param .b32 retval0;
	call.uni (retval0), 
	vprintf, 
	(
	param0, 
	param1
	);
	ld.param.b32 	%r3, [retval0];
	} // callseq 0
	ret;

}


// ===== COMPILED SASS (sm_100) =====

	.target	sm_100

	.elftype	@"ET_EXEC"


//--------------------- .note.nv.tkinfo           --------------------------
	.section	.note.nv.tkinfo,"",@"SHT_NOTE"
	.sectionflags	@"SHF_NOTE_NV_TKINFO"
	.tkinfo
        /*0018*/ 	.word	0x00000002
        /*0030*/ 	.string	""
        /*0030*/ 	.string	"ptxas"
        /*0030*/ 	.string	"Cuda compilation tools, release 13.0, V13.0.88"
        /*0030*/ 	.string	"Build cuda_13.0.r13.0/compiler.36424714_0"
        /*0030*/ 	.string	"-arch sm_100 -m 64 "



//--------------------- .note.nv.cuinfo           --------------------------
	.section	.note.nv.cuinfo,"",@"SHT_NOTE"
	.sectionflags	@"SHF_NOTE_NV_CUINFO"
        /*0018*/ 	.short	0x0002
        /*001a*/ 	.short	0x0064
        /*001c*/ 	.short	0x0082
	.zero		2


//--------------------- .nv.info                  --------------------------
	.section	.nv.info,"",@"SHT_CUDA_INFO"
	.align	4


	//----- nvinfo : EIATTR_REGCOUNT
	.align		4
        /*0000*/ 	.byte	0x04, 0x2f
        /*0002*/ 	.short	(.L_2 - .L_1)
	.align		4
.L_1:
        /*0004*/ 	.word	index@(_Z14hello_from_gpuv)
        /*0008*/ 	.word	0x00000018


	//----- nvinfo : EIATTR_FRAME_SIZE
	.align		4
.L_2:
        /*000c*/ 	.byte	0x04, 0x11
        /*000e*/ 	.short	(.L_4 - .L_3)
	.align		4
.L_3:
        /*0010*/ 	.word	index@(_Z14hello_from_gpuv)
        /*0014*/ 	.word	0x00000008


	//----- nvinfo : EIATTR_MIN_STACK_SIZE
	.align		4
.L_4:
        /*0018*/ 	.byte	0x04, 0x12
        /*001a*/ 	.short	(.L_6 - .L_5)
	.align		4
.L_5:
        /*001c*/ 	.word	index@(_Z14hello_from_gpuv)
        /*0020*/ 	.word	0x00000008
.L_6:


//--------------------- .nv.compat                --------------------------
	.section	.nv.compat,"",@"SHT_CUDA_COMPAT_INFO"
	.align	4
        /*0000*/ 	.byte	0x02, 0x09, 0x00, 0x00, 0x02, 0x02, 0x01, 0x00, 0x02, 0x05, 0x05, 0x00, 0x03, 0x07, 0x01, 0x01
        /*0010*/ 	.byte	0x02, 0x03, 0x00, 0x00, 0x02, 0x06, 0x01, 0x00, 0x04, 0x0b, 0x08, 0x00, 0x09, 0x00, 0x00, 0x00
        /*0020*/ 	.byte	0x00, 0x00, 0x00, 0x00


//--------------------- .nv.info._Z14hello_from_gpuv --------------------------
	.section	.nv.info._Z14hello_from_gpuv,"",@"SHT_CUDA_INFO"
	.sectionflags	@""
	.align	4


	//----- nvinfo : EIATTR_CUDA_API_VERSION
	.align		4
        /*0000*/ 	.byte	0x04, 0x37
        /*0002*/ 	.short	(.L_8 - .L_7)
.L_7:
        /*0004*/ 	.word	0x00000082


	//----- nvinfo : EIATTR_SPARSE_MMA_MASK
	.align		4
.L_8:
        /*0008*/ 	.byte	0x03, 0x50
        /*000a*/ 	.short	0x0000


	//----- nvinfo : EIATTR_MAXREG_COUNT
	.align		4
        /*000c*/ 	.byte	0x03, 0x1b
        /*000e*/ 	.short	0x00ff


	//----- nvinfo : EIATTR_EXTERNS
	.align		4
        /*0010*/ 	.byte	0x04, 0x0f
        /*0012*/ 	.short	(.L_10 - .L_9)


	//   ....[0]....
	.align		4
.L_9:
        /*0014*/ 	.word	index@(vprintf)


	//----- nvinfo : EIATTR_MERCURY_ISA_VERSION
	.align		4
.L_10:
        /*0018*/ 	.byte	0x03, 0x5f
        /*001a*/ 	.short	0x0101


	//----- nvinfo : EIATTR_VRC_CTA_INIT_COUNT
	.align		4
        /*001c*/ 	.byte	0x02, 0x4a
	.zero		1
	.zero		1


	//----- nvinfo : EIATTR_SYSCALL_OFFSETS
	.align		4
        /*0020*/ 	.byte	0x04, 0x46
        /*0022*/ 	.short	(.L_12 - .L_11)


	//   ....[0]....
.L_11:
        /*0024*/ 	.word	0x000000f0


	//----- nvinfo : EIATTR_EXIT_INSTR_OFFSETS
	.align		4
.L_12:
        /*0028*/ 	.byte	0x04, 0x1c
        /*002a*/ 	.short	(.L_14 - .L_13)


	//   ....[0]....
.L_13:
        /*002c*/ 	.word	0x00000100


	//----- nvinfo : EIATTR_SW_WAR
	.align		4
.L_14:
        /*0030*/ 	.byte	0x04, 0x36
        /*0032*/ 	.short	(.L_16 - .L_15)
.L_15:
        /*0034*/ 	.word	0x00000008
.L_16:


//--------------------- .nv.callgraph             --------------------------
	.section	.nv.callgraph,"",@"SHT_CUDA_CALLGRAPH"
	.align	4
	.sectionentsize	8
	.align		4
        /*0000*/ 	.word	0x00000000
	.align		4
        /*0004*/ 	.word	0xffffffff
	.align		4
        /*0008*/ 	.word	index@(_Z14hello_from_gpuv)
	.align		4
        /*000c*/ 	.word	index@(vprintf)
	.align		4
        /*0010*/ 	.word	0x00000000
	.align		4
        /*0014*/ 	.word	0xfffffffe
	.align		4
        /*0018*/ 	.word	0x00000000
	.align		4
        /*001c*/ 	.word	0xfffffffd
	.align		4
        /*0020*/ 	.word	0x00000000
	.align		4
        /*0024*/ 	.word	0xfffffffc


//--------------------- .nv.constant4             --------------------------
	.section	.nv.constant4,"a",@progbits
	.align	8
	.align		8
.nv.constant4:
        /*0000*/ 	.dword	vprintf
	.align		8
        /*0008*/ 	.dword	$str


//--------------------- .text._Z14hello_from_gpuv --------------------------
	.section	.text._Z14hello_from_gpuv,"ax",@progbits
	.align	128
        .global         _Z14hello_from_gpuv
        .type           _Z14hello_from_gpuv,@function
        .size           _Z14hello_from_gpuv,(.L_x_2 - _Z14hello_from_gpuv)
        .other          _Z14hello_from_gpuv,@"STO_CUDA_ENTRY STV_DEFAULT"
_Z14hello_from_gpuv:
.text._Z14hello_from_gpuv:
[----:B------:R-:W0:Y:S01]  /*0000*/  LDC R1, c[0x0][0x37c] ;  /* 0x0000df00ff017b82 */ /* 0x000e220000000800 */
[----:B------:R-:W1:Y:S01]  /*0010*/  S2R R8, SR_CTAID.X ;  /* 0x0000000000087919 */ /* 0x000e620000002500 */
[----:B0-----:R-:W-:Y:S01]  /*0020*/  VIADD R1, R1, 0xfffffff8 ;  /* 0xfffffff801017836 */ /* 0x001fe20000000000 */
[----:B------:R-:W-:Y:S01]  /*0030*/  MOV R0, 0x0 ;  /* 0x0000000000007802 */ /* 0x000fe20000000f00 */
[----:B------:R-:W0:Y:S01]  /*0040*/  LDCU UR4, c[0x0][0x2f8] ;  /* 0x00005f00ff0477ac */ /* 0x000e220008000800 */
[----:B------:R-:W1:Y:S03]  /*0050*/  S2R R9, SR_TID.X ;  /* 0x0000000000097919 */ /* 0x000e660000002100 */
[----:B------:R2:W3:Y:S01]  /*0060*/  LDC.64 R2, c[0x4][R0] ;  /* 0x0100000000027b82 */ /* 0x0004e20000000a00 */
[----:B------:R-:W4:Y:S01]  /*0070*/  LDCU.64 UR6, c[0x4][0x8] ;  /* 0x01000100ff0677ac */ /* 0x000f220008000a00 */
[----:B------:R-:W5:Y:S01]  /*0080*/  LDCU UR5, c[0x0][0x2fc] ;  /* 0x00005f80ff0577ac */ /* 0x000f620008000800 */
[----:B0-----:R-:W-:Y:S01]  /*0090*/  IADD3 R6, P0, PT, R1, UR4, RZ ;  /* 0x0000000401067c10 */ /* 0x001fe2000ff1e0ff */
[----:B----4-:R-:W-:Y:S01]  /*00a0*/  IMAD.U32 R4, RZ, RZ, UR6 ;  /* 0x00000006ff047e24 */ /* 0x010fe2000f8e00ff */
[----:B------:R-:W-:-:S03]  /*00b0*/  MOV R5, UR7 ;  /* 0x0000000700057c02 */ /* 0x000fc60008000f00 */
[----:B-----5:R-:W-:Y:S01]  /*00c0*/  IMAD.X R7, RZ, RZ, UR5, P0 ;  /* 0x00000005ff077e24 */ /* 0x020fe200080e06ff */
[----:B-1----:R2:W-:Y:S07]  /*00d0*/  STL.64 [R1], R8 ;  /* 0x0000000801007387 */ /* 0x0025ee0000100a00 */
[----:B------:R-:W-:-:S07]  /*00e0*/  LEPC R20, `(.L_x_0) ;  /* 0x000000001014794e */ /* 0x000fce0000000000 */
[----:B--23--:R-:W-:Y:S05]  /*00f0*/  CALL.ABS.NOINC R2 ;  /* 0x0000000002007343 */ /* 0x00cfea0003c00000 */
.L_x_0:
[----:B------:R-:W-:Y:S05]  /*0100*/  EXIT ;  /* 0x000000000000794d */ /* 0x000fea0003800000 */
.L_x_1:
[----:B------:R-:W-:-:S00]  /*0110*/  BRA `(.L_x_1) ;  /* 0xfffffffc00fc7947 */ /* 0x000fc0000383ffff */
[----:B------:R-:W-:-:S00]  /*0120*/  NOP ;  /* 0x0000000000007918 */ /* 0x000fc00000000000 */
        /* <DEDUP_REMOVED lines=13> */
.L_x_2:


//--------------------- .nv.global.init           --------------------------
	.section	.nv.global.init,"aw",@progbits
.nv.global.init:
	.type		$str,@object
	.size		$str,(.L_0 - $str)
$str:
        /*0000*/ 	.byte	0x74, 0x68, 0x69, 0x73, 0x20, 0x69, 0x73, 0x20, 0x66, 0x72, 0x6f, 0x6d, 0x20, 0x67, 0x70, 0x75
        /*0010*/ 	.byte	0x20, 0x61, 0x6e, 0x64, 0x20, 0x74, 0x68, 0x65, 0x20, 0x62, 0x6c, 0x6f, 0x63, 0x6b, 0x20, 0x69
        /*0020*/ 	.byte	0x73, 0x20, 0x25, 0x64, 0x2c, 0x20, 0x74, 0x68, 0x65, 0x20, 0x74, 0x68, 0x72, 0x65, 0x61, 0x64
        /*0030*/ 	.byte	0x20, 0x69, 0x73, 0x20, 0x25, 0x64, 0x0a, 0x00
.L_0:


//--------------------- .nv.shared.reserved.0     --------------------------
	.section	.nv.shared.reserved.0,"aw",@nobits
	.weak		__nv_reservedSMEM_offset_0_alias
	.size		__nv_reservedSMEM_offset_0_alias, 0, 64
	.other		__nv_reservedSMEM_offset_0_alias,@"STO_CUDA_RESERVED_SHARED STV_DEFAULT"
__nv_reservedSMEM_offset_0_alias:
	.zero		0
	.zero		64


//--------------------- .nv.constant0._Z14hello_from_gpuv --------------------------
	.section	.nv.constant0._Z14hello_from_gpuv,"a",@progbits
	.sectionflags	@""
	.align	4
.nv.constant0._Z14hello_from_gpuv:
	.zero		896


//--------------------- SYMBOLS --------------------------

	.type		.nv.reservedSmem.offset0,@object
	.size		.nv.reservedSmem.offset0,0x4
	.type		vprintf,@function
